//
// Generated by NVIDIA NVVM Compiler
//
// Compiler Build ID: CL-36424714
// Cuda compilation tools, release 13.0, V13.0.88
// Based on NVVM 20.0.0
//

.version 9.0
.target sm_100
.address_size 64

	// .globl	_Z11dummyKernelPi

.visible .entry _Z11dummyKernelPi(
	.param .u64 .ptr .align 1 _Z11dummyKernelPi_param_0
)
{
	.reg .pred 	%p<2>;
	.reg .b32 	%r<7>;
	.reg .b64 	%rd<5>;

	ld.param.u64 	%rd1, [_Z11dummyKernelPi_param_0];
	mov.u32 	%r2, %ctaid.x;
	mov.u32 	%r3, %ntid.x;
	mov.u32 	%r4, %tid.x;
	mad.lo.s32 	%r1, %r2, %r3, %r4;
	setp.gt.s32 	%p1, %r1, 0;
	@%p1 bra 	$L__BB0_2;
	cvta.to.global.u64 	%rd2, %rd1;
	mul.wide.s32 	%rd3, %r1, 4;
	add.s64 	%rd4, %rd2, %rd3;
	ld.global.u32 	%r5, [%rd4];
	add.s32 	%r6, %r5, 1;
	st.global.u32 	[%rd4], %r6;
$L__BB0_2:
	ret;

}


// ===== COMPILED SASS (sm_100) =====

	.target	sm_100

	.elftype	@"ET_EXEC"


//--------------------- .note.nv.tkinfo           --------------------------
	.section	.note.nv.tkinfo,"",@"SHT_NOTE"
	.sectionflags	@"SHF_NOTE_NV_TKINFO"
	.tkinfo
        /*0018*/ 	.word	0x00000002
        /*0030*/ 	.string	""
        /*0030*/ 	.string	"ptxas"
        /*0030*/ 	.string	"Cuda compilation tools, release 13.0, V13.0.88"
        /*0030*/ 	.string	"Build cuda_13.0.r13.0/compiler.36424714_0"
        /*0030*/ 	.string	"-arch sm_100 -m 64 "



//--------------------- .note.nv.cuinfo           --------------------------
	.section	.note.nv.cuinfo,"",@"SHT_NOTE"
	.sectionflags	@"SHF_NOTE_NV_CUINFO"
        /*0018*/ 	.short	0x0002
        /*001a*/ 	.short	0x0064
        /*001c*/ 	.short	0x0082
	.zero		2


//--------------------- .nv.info                  --------------------------
	.section	.nv.info,"",@"SHT_CUDA_INFO"
	.align	4


	//----- nvinfo : EIATTR_REGCOUNT
	.align		4
        /*0000*/ 	.byte	0x04, 0x2f
        /*0002*/ 	.short	(.L_1 - .L_0)
	.align		4
.L_0:
        /*0004*/ 	.word	index@(_Z11dummyKernelPi)
        /*0008*/ 	.word	0x00000008


	//----- nvinfo : EIATTR_FRAME_SIZE
	.align		4
.L_1:
        /*000c*/ 	.byte	0x04, 0x11
        /*000e*/ 	.short	(.L_3 - .L_2)
	.align		4
.L_2:
        /*0010*/ 	.word	index@(_Z11dummyKernelPi)
        /*0014*/ 	.word	0x00000000


	//----- nvinfo : EIATTR_MIN_STACK_SIZE
	.align		4
.L_3:
        /*0018*/ 	.byte	0x04, 0x12
        /*001a*/ 	.short	(.L_5 - .L_4)
	.align		4
.L_4:
        /*001c*/ 	.word	index@(_Z11dummyKernelPi)
        /*0020*/ 	.word	0x00000000
.L_5:


//--------------------- .nv.compat                --------------------------
	.section	.nv.compat,"",@"SHT_CUDA_COMPAT_INFO"
	.align	4
        /*0000*/ 	.byte	0x02, 0x09, 0x00, 0x00, 0x02, 0x02, 0x01, 0x00, 0x02, 0x05, 0x05, 0x00, 0x03, 0x07, 0x01, 0x01
        /*0010*/ 	.byte	0x02, 0x03, 0x00, 0x00, 0x02, 0x06, 0x01, 0x00, 0x04, 0x0b, 0x08, 0x00, 0x09, 0x00, 0x00, 0x00
        /*0020*/ 	.byte	0x00, 0x00, 0x00, 0x00


//--------------------- .nv.info._Z11dummyKernelPi --------------------------
	.section	.nv.info._Z11dummyKernelPi,"",@"SHT_CUDA_INFO"
	.sectionflags	@""
	.align	4


	//----- nvinfo : EIATTR_CUDA_API_VERSION
	.align		4
        /*0000*/ 	.byte	0x04, 0x37
        /*0002*/ 	.short	(.L_7 - .L_6)
.L_6:
        /*0004*/ 	.word	0x00000082


	//----- nvinfo : EIATTR_KPARAM_INFO
	.align		4
.L_7:
        /*0008*/ 	.byte	0x04, 0x17
        /*000a*/ 	.short	(.L_9 - .L_8)
.L_8:
        /*000c*/ 	.word	0x00000000
        /*0010*/ 	.short	0x0000
        /*0012*/ 	.short	0x0000
        /*0014*/ 	.byte	0x00, 0xf5, 0x21, 0x00


	//----- nvinfo : EIATTR_SPARSE_MMA_MASK
	.align		4
.L_9:
        /*0018*/ 	.byte	0x03, 0x50
        /*001a*/ 	.short	0x0000


	//----- nvinfo : EIATTR_MAXREG_COUNT
	.align		4
        /*001c*/ 	.byte	0x03, 0x1b
        /*001e*/ 	.short	0x00ff


	//----- nvinfo : EIATTR_MERCURY_ISA_VERSION
	.align		4
        /*0020*/ 	.byte	0x03, 0x5f
        /*0022*/ 	.short	0x0101


	//----- nvinfo : EIATTR_VRC_CTA_INIT_COUNT
	.align		4
        /*0024*/ 	.byte	0x02, 0x4a
	.zero		1
	.zero		1


	//----- nvinfo : EIATTR_EXIT_INSTR_OFFSETS
	.align		4
        /*0028*/ 	.byte	0x04, 0x1c
        /*002a*/ 	.short	(.L_11 - .L_10)


	//   ....[0]....
.L_10:
        /*002c*/ 	.word	0x00000060


	//   ....[1]....
        /*0030*/ 	.word	0x000000d0


	//----- nvinfo : EIATTR_CBANK_PARAM_SIZE
	.align		4
.L_11:
        /*0034*/ 	.byte	0x03, 0x19
        /*0036*/ 	.short	0x0008


	//----- nvinfo : EIATTR_PARAM_CBANK
	.align		4
        /*0038*/ 	.byte	0x04, 0x0a
        /*003a*/ 	.short	(.L_13 - .L_12)
	.align		4
.L_12:
        /*003c*/ 	.word	index@(.nv.constant0._Z11dummyKernelPi)
        /*0040*/ 	.short	0x0380
        /*0042*/ 	.short	0x0008


	//----- nvinfo : EIATTR_SW_WAR
	.align		4
.L_13:
        /*0044*/ 	.byte	0x04, 0x36
        /*0046*/ 	.short	(.L_15 - .L_14)
.L_14:
        /*0048*/ 	.word	0x00000008
.L_15:


//--------------------- .nv.callgraph             --------------------------
	.section	.nv.callgraph,"",@"SHT_CUDA_CALLGRAPH"
	.align	4
	.sectionentsize	8
	.align		4
        /*0000*/ 	.word	0x00000000
	.align		4
        /*0004*/ 	.word	0xffffffff
	.align		4
        /*0008*/ 	.word	0x00000000
	.align		4
        /*000c*/ 	.word	0xfffffffe
	.align		4
        /*0010*/ 	.word	0x00000000
	.align		4
        /*0014*/ 	.word	0xfffffffd
	.align		4
        /*0018*/ 	.word	0x00000000
	.align		4
        /*001c*/ 	.word	0xfffffffc


//--------------------- .text._Z11dummyKernelPi   --------------------------
	.section	.text._Z11dummyKernelPi,"ax",@progbits
	.align	128
        .global         _Z11dummyKernelPi
        .type           _Z11dummyKernelPi,@function
        .size           _Z11dummyKernelPi,(.L_x_1 - _Z11dummyKernelPi)
        .other          _Z11dummyKernelPi,@"STO_CUDA_ENTRY STV_DEFAULT"
_Z11dummyKernelPi:
.text._Z11dummyKernelPi:
[----:B------:R-:W-:Y:S01]  /*0000*/  LDC R1, c[0x0][0x37c] ;  /* 0x0000df00ff017b82 */ /* 0x000fe20000000800 */
[----:B------:R-:W0:Y:S07]  /*0010*/  S2R R0, SR_TID.X ;  /* 0x0000000000007919 */ /* 0x000e2e0000002100 */
[----:B------:R-:W0:Y:S08]  /*0020*/  S2UR UR4, SR_CTAID.X ;  /* 0x00000000000479c3 */ /* 0x000e300000002500 */
[----:B------:R-:W0:Y:S02]  /*0030*/  LDC R5, c[0x0][0x360] ;  /* 0x0000d800ff057b82 */ /* 0x000e240000000800 */
[----:B0-----:R-:W-:-:S05]  /*0040*/  IMAD R5, R5, UR4, R0 ;  /* 0x0000000405057c24 */ /* 0x001fca000f8e0200 */
[----:B------:R-:W-:-:S13]  /*0050*/  ISETP.GT.AND P0, PT, R5, RZ, PT ;  /* 0x000000ff0500720c */ /* 0x000fda0003f04270 */
[----:B------:R-:W-:Y:S05]  /*0060*/  @P0 EXIT ;  /* 0x000000000000094d */ /* 0x000fea0003800000 */
[----:B------:R-:W0:Y:S01]  /*0070*/  LDC.64 R2, c[0x0][0x380] ;  /* 0x0000e000ff027b82 */ /* 0x000e220000000a00 */
[----:B------:R-:W1:Y:S01]  /*0080*/  LDCU.64 UR4, c[0x0][0x358] ;  /* 0x00006b00ff0477ac */ /* 0x000e620008000a00 */
[----:B0-----:R-:W-:-:S05]  /*0090*/  IMAD.WIDE R2, R5, 0x4, R2 ;  /* 0x0000000405027825 */ /* 0x001fca00078e0202 */
[----:B-1----:R-:W2:Y:S02]  /*00a0*/  LDG.E R0, desc[UR4][R2.64] ;  /* 0x0000000402007981 */ /* 0x002ea4000c1e1900 */
[----:B--2---:R-:W-:-:S05]  /*00b0*/  IADD3 R5, PT, PT, R0, 0x1, RZ ;  /* 0x0000000100057810 */ /* 0x004fca0007ffe0ff */
[----:B------:R-:W-:Y:S01]  /*00c0*/  STG.E desc[UR4][R2.64], R5 ;  /* 0x0000000502007986 */ /* 0x000fe2000c101904 */
[----:B------:R-:W-:Y:S05]  /*00d0*/  EXIT ;  /* 0x000000000000794d */ /* 0x000fea0003800000 */
.L_x_0:
[----:B------:R-:W-:-:S00]  /*00e0*/  BRA `(.L_x_0) ;  /* 0xfffffffc00fc7947 */ /* 0x000fc0000383ffff */
[----:B------:R-:W-:-:S00]  /*00f0*/  NOP ;  /* 0x0000000000007918 */ /* 0x000fc00000000000 */
        /* <DEDUP_REMOVED lines=8> */
.L_x_1:


//--------------------- .nv.shared.reserved.0     --------------------------
	.section	.nv.shared.reserved.0,"aw",@nobits
	.weak		__nv_reservedSMEM_offset_0_alias
	.size		__nv_reservedSMEM_offset_0_alias, 0, 64
	.other		__nv_reservedSMEM_offset_0_alias,@"STO_CUDA_RESERVED_SHARED STV_DEFAULT"
__nv_reservedSMEM_offset_0_alias:
	.zero		0
	.zero		64


//--------------------- .nv.constant0._Z11dummyKernelPi --------------------------
	.section	.nv.constant0._Z11dummyKernelPi,"a",@progbits
	.sectionflags	@""
	.align	4
.nv.constant0._Z11dummyKernelPi:
	.zero		904


//--------------------- SYMBOLS --------------------------

	.type		.nv.reservedSmem.offset0,@object
	.size		.nv.reservedSmem.offset0,0x4
